//
// Generated by NVIDIA NVVM Compiler
//
// Compiler Build ID: CL-36424714
// Cuda compilation tools, release 13.0, V13.0.88
// Based on NVVM 20.0.0
//

.version 9.0
.target sm_100
.address_size 64

	// .globl	_Z14convert_bottomPKfPftttttttsstt

.visible .entry _Z14convert_bottomPKfPftttttttsstt(
	.param .u64 .ptr .align 1 _Z14convert_bottomPKfPftttttttsstt_param_0,
	.param .u64 .ptr .align 1 _Z14convert_bottomPKfPftttttttsstt_param_1,
	.param .u16 _Z14convert_bottomPKfPftttttttsstt_param_2,
	.param .u16 _Z14convert_bottomPKfPftttttttsstt_param_3,
	.param .u16 _Z14convert_bottomPKfPftttttttsstt_param_4,
	.param .u16 _Z14convert_bottomPKfPftttttttsstt_param_5,
	.param .u16 _Z14convert_bottomPKfPftttttttsstt_param_6,
	.param .u16 _Z14convert_bottomPKfPftttttttsstt_param_7,
	.param .u16 _Z14convert_bottomPKfPftttttttsstt_param_8,
	.param .u16 _Z14convert_bottomPKfPftttttttsstt_param_9,
	.param .u16 _Z14convert_bottomPKfPftttttttsstt_param_10,
	.param .u16 _Z14convert_bottomPKfPftttttttsstt_param_11,
	.param .u16 _Z14convert_bottomPKfPftttttttsstt_param_12
)
{
	.reg .pred 	%p<33>;
	.reg .b16 	%rs<21>;
	.reg .b32 	%r<95>;
	.reg .b32 	%f<29>;
	.reg .b64 	%rd<53>;

	ld.param.u64 	%rd7, [_Z14convert_bottomPKfPftttttttsstt_param_0];
	ld.param.u64 	%rd8, [_Z14convert_bottomPKfPftttttttsstt_param_1];
	ld.param.u16 	%r45, [_Z14convert_bottomPKfPftttttttsstt_param_2];
	ld.param.u16 	%rs1, [_Z14convert_bottomPKfPftttttttsstt_param_3];
	ld.param.u16 	%rs2, [_Z14convert_bottomPKfPftttttttsstt_param_4];
	ld.param.u16 	%rs9, [_Z14convert_bottomPKfPftttttttsstt_param_5];
	ld.param.u16 	%rs10, [_Z14convert_bottomPKfPftttttttsstt_param_6];
	ld.param.u16 	%rs3, [_Z14convert_bottomPKfPftttttttsstt_param_7];
	ld.param.u16 	%rs4, [_Z14convert_bottomPKfPftttttttsstt_param_8];
	cvta.to.global.u64 	%rd1, %rd7;
	cvta.to.global.u64 	%rd2, %rd8;
	cvt.u32.u16 	%r1, %rs9;
	cvt.u32.u16 	%r2, %rs10;
	mul.wide.u16 	%r3, %rs10, %rs9;
	mul.lo.s32 	%r4, %r3, %r45;
	mov.u32 	%r46, %ctaid.x;
	mov.u32 	%r5, %ntid.x;
	mov.u32 	%r47, %tid.x;
	mad.lo.s32 	%r86, %r46, %r5, %r47;
	setp.ge.u32 	%p1, %r86, %r4;
	@%p1 bra 	$L__BB0_27;
	cvt.u32.u16 	%r7, %rs3;
	cvt.u32.u16 	%r8, %rs4;
	cvt.u32.u16 	%r9, %rs1;
	cvt.u32.u16 	%r10, %rs2;
	setp.eq.s16 	%p2, %rs3, 0;
	setp.eq.s16 	%p3, %rs4, 0;
	or.pred  	%p4, %p2, %p3;
	@%p4 bra 	$L__BB0_27;
	and.b32  	%r11, %r8, 65532;
	shl.b32 	%r12, %r3, 2;
$L__BB0_3:
	ld.param.u16 	%rs20, [_Z14convert_bottomPKfPftttttttsstt_param_12];
	ld.param.u16 	%rs19, [_Z14convert_bottomPKfPftttttttsstt_param_11];
	ld.param.u16 	%rs18, [_Z14convert_bottomPKfPftttttttsstt_param_10];
	ld.param.u16 	%rs17, [_Z14convert_bottomPKfPftttttttsstt_param_9];
	div.u32 	%r49, %r86, %r3;
	div.u32 	%r50, %r86, %r2;
	rem.u32 	%r51, %r50, %r1;
	mul.lo.s32 	%r52, %r50, %r2;
	sub.s32 	%r53, %r86, %r52;
	cvt.u64.u32 	%rd9, %r86;
	and.b32  	%r54, %r49, 65535;
	mad.lo.s32 	%r55, %r8, %r7, -1;
	mul.lo.s32 	%r56, %r55, %r3;
	mul.lo.s32 	%r57, %r56, %r54;
	cvt.u64.u32 	%rd10, %r57;
	add.s64 	%rd3, %rd10, %rd9;
	cvt.u16.u32 	%rs11, %r51;
	mul.lo.s16 	%rs12, %rs19, %rs11;
	sub.s16 	%rs13, %rs12, %rs17;
	cvt.u16.u32 	%rs14, %r53;
	mul.lo.s16 	%rs15, %rs20, %rs14;
	sub.s16 	%rs16, %rs15, %rs18;
	cvt.s32.s16 	%r14, %rs13;
	mad.lo.s32 	%r58, %r54, %r9, %r14;
	mul.lo.s32 	%r59, %r58, %r10;
	cvt.s64.s32 	%rd11, %r59;
	cvt.s64.s16 	%rd12, %rs16;
	add.s64 	%rd4, %rd11, %rd12;
	cvt.s32.s16 	%r15, %rs16;
	mov.b32 	%r87, 0;
$L__BB0_4:
	setp.lt.u16 	%p5, %rs4, 4;
	add.s32 	%r17, %r87, %r14;
	mul.lo.s32 	%r18, %r87, %r10;
	mul.lo.s32 	%r19, %r87, %r8;
	mov.b32 	%r94, 0;
	@%p5 bra 	$L__BB0_15;
	and.b32  	%r62, %r8, 65532;
	neg.s32 	%r92, %r62;
	add.s32 	%r63, %r19, 2;
	mul.lo.s32 	%r91, %r3, %r63;
	add.s32 	%r64, %r19, 3;
	mul.lo.s32 	%r90, %r3, %r64;
	mad.lo.s32 	%r89, %r3, %r19, %r3;
	mul.lo.s32 	%r65, %r8, %r2;
	mul.lo.s32 	%r66, %r65, %r1;
	mul.lo.s32 	%r88, %r66, %r87;
	mov.b32 	%r93, 0;
$L__BB0_6:
	setp.ge.u32 	%p6, %r17, %r9;
	add.s32 	%r31, %r93, %r15;
	setp.ge.u32 	%p7, %r31, %r10;
	add.s32 	%r69, %r93, %r18;
	cvt.u64.u32 	%rd13, %r69;
	add.s64 	%rd14, %rd4, %rd13;
	shl.b64 	%rd15, %rd14, 2;
	add.s64 	%rd5, %rd1, %rd15;
	mov.f32 	%f22, 0f00000000;
	or.pred  	%p8, %p6, %p7;
	@%p8 bra 	$L__BB0_8;
	ld.global.f32 	%f22, [%rd5];
$L__BB0_8:
	cvt.u64.u32 	%rd16, %r88;
	add.s64 	%rd17, %rd3, %rd16;
	shl.b64 	%rd18, %rd17, 2;
	add.s64 	%rd19, %rd2, %rd18;
	st.global.f32 	[%rd19], %f22;
	add.s32 	%r70, %r31, 1;
	setp.ge.u32 	%p10, %r70, %r10;
	mov.f32 	%f23, 0f00000000;
	or.pred  	%p11, %p6, %p10;
	@%p11 bra 	$L__BB0_10;
	ld.global.f32 	%f23, [%rd5+4];
$L__BB0_10:
	cvt.u64.u32 	%rd20, %r89;
	add.s64 	%rd21, %rd3, %rd20;
	shl.b64 	%rd22, %rd21, 2;
	add.s64 	%rd23, %rd2, %rd22;
	st.global.f32 	[%rd23], %f23;
	add.s32 	%r72, %r31, 2;
	setp.ge.u32 	%p13, %r72, %r10;
	mov.f32 	%f24, 0f00000000;
	or.pred  	%p14, %p6, %p13;
	@%p14 bra 	$L__BB0_12;
	ld.global.f32 	%f24, [%rd5+8];
$L__BB0_12:
	cvt.u64.u32 	%rd24, %r91;
	add.s64 	%rd25, %rd3, %rd24;
	shl.b64 	%rd26, %rd25, 2;
	add.s64 	%rd27, %rd2, %rd26;
	st.global.f32 	[%rd27], %f24;
	add.s32 	%r74, %r31, 3;
	setp.ge.u32 	%p16, %r74, %r10;
	mov.f32 	%f25, 0f00000000;
	or.pred  	%p17, %p6, %p16;
	@%p17 bra 	$L__BB0_14;
	ld.global.f32 	%f25, [%rd5+12];
$L__BB0_14:
	cvt.u64.u32 	%rd28, %r90;
	add.s64 	%rd29, %rd3, %rd28;
	shl.b64 	%rd30, %rd29, 2;
	add.s64 	%rd31, %rd2, %rd30;
	st.global.f32 	[%rd31], %f25;
	add.s32 	%r93, %r93, 4;
	add.s32 	%r92, %r92, 4;
	add.s32 	%r91, %r91, %r12;
	add.s32 	%r90, %r90, %r12;
	add.s32 	%r89, %r89, %r12;
	add.s32 	%r88, %r88, %r12;
	setp.ne.s32 	%p18, %r92, 0;
	mov.u32 	%r94, %r11;
	@%p18 bra 	$L__BB0_6;
$L__BB0_15:
	and.b32  	%r39, %r8, 3;
	setp.eq.s32 	%p19, %r39, 0;
	@%p19 bra 	$L__BB0_25;
	setp.ge.u32 	%p20, %r17, %r9;
	add.s32 	%r76, %r94, %r15;
	setp.ge.u32 	%p21, %r76, %r10;
	mov.f32 	%f26, 0f00000000;
	or.pred  	%p22, %p20, %p21;
	@%p22 bra 	$L__BB0_18;
	add.s32 	%r78, %r94, %r18;
	cvt.u64.u32 	%rd32, %r78;
	add.s64 	%rd33, %rd4, %rd32;
	shl.b64 	%rd34, %rd33, 2;
	add.s64 	%rd35, %rd1, %rd34;
	ld.global.f32 	%f26, [%rd35];
$L__BB0_18:
	setp.eq.s32 	%p23, %r39, 1;
	mad.lo.s32 	%r41, %r87, %r8, %r94;
	mul.lo.s32 	%r42, %r41, %r3;
	cvt.u64.u32 	%rd36, %r42;
	add.s64 	%rd37, %rd3, %rd36;
	shl.b64 	%rd38, %rd37, 2;
	add.s64 	%rd39, %rd2, %rd38;
	st.global.f32 	[%rd39], %f26;
	@%p23 bra 	$L__BB0_25;
	add.s32 	%r79, %r76, 1;
	setp.ge.u32 	%p25, %r79, %r10;
	cvt.u64.u32 	%rd40, %r18;
	cvt.u64.u32 	%rd41, %r94;
	add.s64 	%rd42, %rd41, %rd40;
	add.s64 	%rd43, %rd4, %rd42;
	shl.b64 	%rd44, %rd43, 2;
	add.s64 	%rd6, %rd1, %rd44;
	mov.f32 	%f27, 0f00000000;
	or.pred  	%p26, %p20, %p25;
	@%p26 bra 	$L__BB0_21;
	ld.global.f32 	%f27, [%rd6+4];
$L__BB0_21:
	setp.eq.s32 	%p27, %r39, 2;
	add.s32 	%r81, %r42, %r3;
	cvt.u64.u32 	%rd45, %r81;
	add.s64 	%rd46, %rd3, %rd45;
	shl.b64 	%rd47, %rd46, 2;
	add.s64 	%rd48, %rd2, %rd47;
	st.global.f32 	[%rd48], %f27;
	@%p27 bra 	$L__BB0_25;
	add.s32 	%r82, %r76, 2;
	setp.ge.u32 	%p29, %r82, %r10;
	mov.f32 	%f28, 0f00000000;
	or.pred  	%p30, %p20, %p29;
	@%p30 bra 	$L__BB0_24;
	ld.global.f32 	%f28, [%rd6+8];
$L__BB0_24:
	add.s32 	%r84, %r41, 2;
	mul.lo.s32 	%r85, %r84, %r3;
	cvt.u64.u32 	%rd49, %r85;
	add.s64 	%rd50, %rd3, %rd49;
	shl.b64 	%rd51, %rd50, 2;
	add.s64 	%rd52, %rd2, %rd51;
	st.global.f32 	[%rd52], %f28;
$L__BB0_25:
	add.s32 	%r87, %r87, 1;
	setp.ne.s32 	%p31, %r87, %r7;
	@%p31 bra 	$L__BB0_4;
	add.s32 	%r86, %r86, %r5;
	setp.lt.u32 	%p32, %r86, %r4;
	@%p32 bra 	$L__BB0_3;
$L__BB0_27:
	ret;

}


// ===== COMPILED SASS (sm_100) =====

	.target	sm_100

	.elftype	@"ET_EXEC"


//--------------------- .note.nv.tkinfo           --------------------------
	.section	.note.nv.tkinfo,"",@"SHT_NOTE"
	.sectionflags	@"SHF_NOTE_NV_TKINFO"
	.tkinfo
        /*0018*/ 	.word	0x00000002
        /*0030*/ 	.string	""
        /*0030*/ 	.string	"ptxas"
        /*0030*/ 	.string	"Cuda compilation tools, release 13.0, V13.0.88"
        /*0030*/ 	.string	"Build cuda_13.0.r13.0/compiler.36424714_0"
        /*0030*/ 	.string	"-arch sm_100 -m 64 "



//--------------------- .note.nv.cuinfo           --------------------------
	.section	.note.nv.cuinfo,"",@"SHT_NOTE"
	.sectionflags	@"SHF_NOTE_NV_CUINFO"
        /*0018*/ 	.short	0x0002
        /*001a*/ 	.short	0x0064
        /*001c*/ 	.short	0x0082
	.zero		2


//--------------------- .nv.info                  --------------------------
	.section	.nv.info,"",@"SHT_CUDA_INFO"
	.align	4


	//----- nvinfo : EIATTR_REGCOUNT
	.align		4
        /*0000*/ 	.byte	0x04, 0x2f
        /*0002*/ 	.short	(.L_1 - .L_0)
	.align		4
.L_0:
        /*0004*/ 	.word	index@(_Z14convert_bottomPKfPftttttttsstt)
        /*0008*/ 	.word	0x00000026


	//----- nvinfo : EIATTR_FRAME_SIZE
	.align		4
.L_1:
        /*000c*/ 	.byte	0x04, 0x11
        /*000e*/ 	.short	(.L_3 - .L_2)
	.align		4
.L_2:
        /*0010*/ 	.word	index@(_Z14convert_bottomPKfPftttttttsstt)
        /*0014*/ 	.word	0x00000000


	//----- nvinfo : EIATTR_MIN_STACK_SIZE
	.align		4
.L_3:
        /*0018*/ 	.byte	0x04, 0x12
        /*001a*/ 	.short	(.L_5 - .L_4)
	.align		4
.L_4:
        /*001c*/ 	.word	index@(_Z14convert_bottomPKfPftttttttsstt)
        /*0020*/ 	.word	0x00000000
.L_5:


//--------------------- .nv.compat                --------------------------
	.section	.nv.compat,"",@"SHT_CUDA_COMPAT_INFO"
	.align	4
        /*0000*/ 	.byte	0x02, 0x09, 0x00, 0x00, 0x02, 0x02, 0x01, 0x00, 0x02, 0x05, 0x05, 0x00, 0x03, 0x07, 0x01, 0x01
        /*0010*/ 	.byte	0x02, 0x03, 0x00, 0x00, 0x02, 0x06, 0x01, 0x00, 0x04, 0x0b, 0x08, 0x00, 0x09, 0x00, 0x00, 0x00
        /*0020*/ 	.byte	0x00, 0x00, 0x00, 0x00


//--------------------- .nv.info._Z14convert_bottomPKfPftttttttsstt --------------------------
	.section	.nv.info._Z14convert_bottomPKfPftttttttsstt,"",@"SHT_CUDA_INFO"
	.sectionflags	@""
	.align	4


	//----- nvinfo : EIATTR_CUDA_API_VERSION
	.align		4
        /*0000*/ 	.byte	0x04, 0x37
        /*0002*/ 	.short	(.L_7 - .L_6)
.L_6:
        /*0004*/ 	.word	0x00000082


	//----- nvinfo : EIATTR_KPARAM_INFO
	.align		4
.L_7:
        /*0008*/ 	.byte	0x04, 0x17
        /*000a*/ 	.short	(.L_9 - .L_8)
.L_8:
        /*000c*/ 	.word	0x00000000
        /*0010*/ 	.short	0x000c
        /*0012*/ 	.short	0x0024
        /*0014*/ 	.byte	0x00, 0xf0, 0x09, 0x00


	//----- nvinfo : EIATTR_KPARAM_INFO
	.align		4
.L_9:
        /*0018*/ 	.byte	0x04, 0x17
        /*001a*/ 	.short	(.L_11 - .L_10)
.L_10:
        /*001c*/ 	.word	0x00000000
        /*0020*/ 	.short	0x000b
        /*0022*/ 	.short	0x0022
        /*0024*/ 	.byte	0x00, 0xf0, 0x09, 0x00


	//----- nvinfo : EIATTR_KPARAM_INFO
	.align		4
.L_11:
        /*0028*/ 	.byte	0x04, 0x17
        /*002a*/ 	.short	(.L_13 - .L_12)
.L_12:
        /*002c*/ 	.word	0x00000000
        /*0030*/ 	.short	0x000a
        /*0032*/ 	.short	0x0020
        /*0034*/ 	.byte	0x00, 0xf0, 0x09, 0x00


	//----- nvinfo : EIATTR_KPARAM_INFO
	.align		4
.L_13:
        /*0038*/ 	.byte	0x04, 0x17
        /*003a*/ 	.short	(.L_15 - .L_14)
.L_14:
        /*003c*/ 	.word	0x00000000
        /*0040*/ 	.short	0x0009
        /*0042*/ 	.short	0x001e
        /*0044*/ 	.byte	0x00, 0xf0, 0x09, 0x00


	//----- nvinfo : EIATTR_KPARAM_INFO
	.align		4
.L_15:
        /*0048*/ 	.byte	0x04, 0x17
        /*004a*/ 	.short	(.L_17 - .L_16)
.L_16:
        /*004c*/ 	.word	0x00000000
        /*0050*/ 	.short	0x0008
        /*0052*/ 	.short	0x001c
        /*0054*/ 	.byte	0x00, 0xf0, 0x09, 0x00


	//----- nvinfo : EIATTR_KPARAM_INFO
	.align		4
.L_17:
        /*0058*/ 	.byte	0x04, 0x17
        /*005a*/ 	.short	(.L_19 - .L_18)
.L_18:
        /*005c*/ 	.word	0x00000000
        /*0060*/ 	.short	0x0007
        /*0062*/ 	.short	0x001a
        /*0064*/ 	.byte	0x00, 0xf0, 0x09, 0x00


	//----- nvinfo : EIATTR_KPARAM_INFO
	.align		4
.L_19:
        /*0068*/ 	.byte	0x04, 0x17
        /*006a*/ 	.short	(.L_21 - .L_20)
.L_20:
        /*006c*/ 	.word	0x00000000
        /*0070*/ 	.short	0x0006
        /*0072*/ 	.short	0x0018
        /*0074*/ 	.byte	0x00, 0xf0, 0x09, 0x00


	//----- nvinfo : EIATTR_KPARAM_INFO
	.align		4
.L_21:
        /*0078*/ 	.byte	0x04, 0x17
        /*007a*/ 	.short	(.L_23 - .L_22)
.L_22:
        /*007c*/ 	.word	0x00000000
        /*0080*/ 	.short	0x0005
        /*0082*/ 	.short	0x0016
        /*0084*/ 	.byte	0x00, 0xf0, 0x09, 0x00


	//----- nvinfo : EIATTR_KPARAM_INFO
	.align		4
.L_23:
        /*0088*/ 	.byte	0x04, 0x17
        /*008a*/ 	.short	(.L_25 - .L_24)
.L_24:
        /*008c*/ 	.word	0x00000000
        /*0090*/ 	.short	0x0004
        /*0092*/ 	.short	0x0014
        /*0094*/ 	.byte	0x00, 0xf0, 0x09, 0x00


	//----- nvinfo : EIATTR_KPARAM_INFO
	.align		4
.L_25:
        /*0098*/ 	.byte	0x04, 0x17
        /*009a*/ 	.short	(.L_27 - .L_26)
.L_26:
        /*009c*/ 	.word	0x00000000
        /*00a0*/ 	.short	0x0003
        /*00a2*/ 	.short	0x0012
        /*00a4*/ 	.byte	0x00, 0xf0, 0x09, 0x00


	//----- nvinfo : EIATTR_KPARAM_INFO
	.align		4
.L_27:
        /*00a8*/ 	.byte	0x04, 0x17
        /*00aa*/ 	.short	(.L_29 - .L_28)
.L_28:
        /*00ac*/ 	.word	0x00000000
        /*00b0*/ 	.short	0x0002
        /*00b2*/ 	.short	0x0010
        /*00b4*/ 	.byte	0x00, 0xf0, 0x09, 0x00


	//----- nvinfo : EIATTR_KPARAM_INFO
	.align		4
.L_29:
        /*00b8*/ 	.byte	0x04, 0x17
        /*00ba*/ 	.short	(.L_31 - .L_30)
.L_30:
        /*00bc*/ 	.word	0x00000000
        /*00c0*/ 	.short	0x0001
        /*00c2*/ 	.short	0x0008
        /*00c4*/ 	.byte	0x00, 0xf5, 0x21, 0x00


	//----- nvinfo : EIATTR_KPARAM_INFO
	.align		4
.L_31:
        /*00c8*/ 	.byte	0x04, 0x17
        /*00ca*/ 	.short	(.L_33 - .L_32)
.L_32:
        /*00cc*/ 	.word	0x00000000
        /*00d0*/ 	.short	0x0000
        /*00d2*/ 	.short	0x0000
        /*00d4*/ 	.byte	0x00, 0xf5, 0x21, 0x00


	//----- nvinfo : EIATTR_SPARSE_MMA_MASK
	.align		4
.L_33:
        /*00d8*/ 	.byte	0x03, 0x50
        /*00da*/ 	.short	0x0000


	//----- nvinfo : EIATTR_MAXREG_COUNT
	.align		4
        /*00dc*/ 	.byte	0x03, 0x1b
        /*00de*/ 	.short	0x00ff


	//----- nvinfo : EIATTR_MERCURY_ISA_VERSION
	.align		4
        /*00e0*/ 	.byte	0x03, 0x5f
        /*00e2*/ 	.short	0x0101


	//----- nvinfo : EIATTR_VRC_CTA_INIT_COUNT
	.align		4
        /*00e4*/ 	.byte	0x02, 0x4a
	.zero		1
	.zero		1


	//----- nvinfo : EIATTR_EXIT_INSTR_OFFSETS
	.align		4
        /*00e8*/ 	.byte	0x04, 0x1c
        /*00ea*/ 	.short	(.L_35 - .L_34)


	//   ....[0]....
.L_34:
        /*00ec*/ 	.word	0x000000d0


	//   ....[1]....
        /*00f0*/ 	.word	0x00000140


	//   ....[2]....
        /*00f4*/ 	.word	0x00000f10


	//----- nvinfo : EIATTR_CRS_STACK_SIZE
	.align		4
.L_35:
        /*00f8*/ 	.byte	0x04, 0x1e
        /*00fa*/ 	.short	(.L_37 - .L_36)
.L_36:
        /*00fc*/ 	.word	0x00000000


	//----- nvinfo : EIATTR_CBANK_PARAM_SIZE
	.align		4
.L_37:
        /*0100*/ 	.byte	0x03, 0x19
        /*0102*/ 	.short	0x0026


	//----- nvinfo : EIATTR_PARAM_CBANK
	.align		4
        /*0104*/ 	.byte	0x04, 0x0a
        /*0106*/ 	.short	(.L_39 - .L_38)
	.align		4
.L_38:
        /*0108*/ 	.word	index@(.nv.constant0._Z14convert_bottomPKfPftttttttsstt)
        /*010c*/ 	.short	0x0380
        /*010e*/ 	.short	0x0026


	//----- nvinfo : EIATTR_SW_WAR
	.align		4
.L_39:
        /*0110*/ 	.byte	0x04, 0x36
        /*0112*/ 	.short	(.L_41 - .L_40)
.L_40:
        /*0114*/ 	.word	0x00000008
.L_41:


//--------------------- .nv.callgraph             --------------------------
	.section	.nv.callgraph,"",@"SHT_CUDA_CALLGRAPH"
	.align	4
	.sectionentsize	8
	.align		4
        /*0000*/ 	.word	0x00000000
	.align		4
        /*0004*/ 	.word	0xffffffff
	.align		4
        /*0008*/ 	.word	0x00000000
	.align		4
        /*000c*/ 	.word	0xfffffffe
	.align		4
        /*0010*/ 	.word	0x00000000
	.align		4
        /*0014*/ 	.word	0xfffffffd
	.align		4
        /*0018*/ 	.word	0x00000000
	.align		4
        /*001c*/ 	.word	0xfffffffc


//--------------------- .text._Z14convert_bottomPKfPftttttttsstt --------------------------
	.section	.text._Z14convert_bottomPKfPftttttttsstt,"ax",@progbits
	.align	128
        .global         _Z14convert_bottomPKfPftttttttsstt
        .type           _Z14convert_bottomPKfPftttttttsstt,@function
        .size           _Z14convert_bottomPKfPftttttttsstt,(.L_x_6 - _Z14convert_bottomPKfPftttttttsstt)
        .other          _Z14convert_bottomPKfPftttttttsstt,@"STO_CUDA_ENTRY STV_DEFAULT"
_Z14convert_bottomPKfPftttttttsstt:
.text._Z14convert_bottomPKfPftttttttsstt:
[----:B------:R-:W-:Y:S08]  /*0000*/  LDC R1, c[0x0][0x37c] ;  /* 0x0000df00ff017b82 */ /* 0x000ff00000000800 */
[----:B------:R-:W0:Y:S01]  /*0010*/  LDC R22, c[0x0][0x398] ;  /* 0x0000e600ff167b82 */ /* 0x000e220000000800 */
[----:B------:R-:W1:Y:S01]  /*0020*/  S2R R13, SR_TID.X ;  /* 0x00000000000d7919 */ /* 0x000e620000002100 */
[----:B------:R-:W2:Y:S01]  /*0030*/  LDCU UR4, c[0x0][0x390] ;  /* 0x00007200ff0477ac */ /* 0x000ea20008000800 */
[----:B------:R-:W3:Y:S05]  /*0040*/  LDCU.U16 UR7, c[0x0][0x396] ;  /* 0x000072c0ff0777ac */ /* 0x000eea0008000400 */
[----:B------:R-:W1:Y:S08]  /*0050*/  S2UR UR5, SR_CTAID.X ;  /* 0x00000000000579c3 */ /* 0x000e700000002500 */
[----:B------:R-:W1:Y:S01]  /*0060*/  LDC R24, c[0x0][0x360] ;  /* 0x0000d800ff187b82 */ /* 0x000e620000000800 */
[----:B--2---:R-:W-:Y:S01]  /*0070*/  ULOP3.LUT UR4, UR4, 0xffff, URZ, 0xc0, !UPT ;  /* 0x0000ffff04047892 */ /* 0x004fe2000f8ec0ff */
[----:B0-----:R-:W-:-:S05]  /*0080*/  LOP3.LUT R22, R22, 0xffff, RZ, 0xc0, !PT ;  /* 0x0000ffff16167812 */ /* 0x001fca00078ec0ff */
[----:B---3--:R-:W-:-:S04]  /*0090*/  IMAD R20, R22, UR7, RZ ;  /* 0x0000000716147c24 */ /* 0x008fc8000f8e02ff */
[----:B------:R-:W-:Y:S02]  /*00a0*/  IMAD R18, R20, UR4, RZ ;  /* 0x0000000414127c24 */ /* 0x000fe4000f8e02ff */
[----:B-1----:R-:W-:-:S05]  /*00b0*/  IMAD R13, R24, UR5, R13 ;  /* 0x00000005180d7c24 */ /* 0x002fca000f8e020d */
[----:B------:R-:W-:-:S13]  /*00c0*/  ISETP.GE.U32.AND P0, PT, R13, R18, PT ;  /* 0x000000120d00720c */ /* 0x000fda0003f06070 */
[----:B------:R-:W-:Y:S05]  /*00d0*/  @P0 EXIT ;  /* 0x000000000000094d */ /* 0x000fea0003800000 */
[----:B------:R-:W0:Y:S01]  /*00e0*/  LDC.U16 R15, c[0x0][0x39a] ;  /* 0x0000e680ff0f7b82 */ /* 0x000e220000000400 */
[----:B------:R-:W1:Y:S02]  /*00f0*/  LDCU.U16 UR4, c[0x0][0x39c] ;  /* 0x00007380ff0477ac */ /* 0x000e640008000400 */
[----:B-1----:R-:W-:Y:S01]  /*0100*/  UPRMT UR4, UR4, 0x9910, URZ ;  /* 0x0000991004047896 */ /* 0x002fe200080000ff */
[----:B0-----:R-:W-:-:S05]  /*0110*/  PRMT R0, R15, 0x9910, RZ ;  /* 0x000099100f007816 */ /* 0x001fca00000000ff */
[----:B------:R-:W-:-:S04]  /*0120*/  ISETP.NE.AND P0, PT, RZ, UR4, PT ;  /* 0x00000004ff007c0c */ /* 0x000fc8000bf05270 */
[----:B------:R-:W-:-:S13]  /*0130*/  ISETP.EQ.OR P0, PT, R0, RZ, !P0 ;  /* 0x000000ff0000720c */ /* 0x000fda0004702670 */
[----:B------:R-:W-:Y:S05]  /*0140*/  @P0 EXIT ;  /* 0x000000000000094d */ /* 0x000fea0003800000 */
[----:B------:R-:W0:Y:S01]  /*0150*/  LDCU UR4, c[0x0][0x39c] ;  /* 0x00007380ff0477ac */ /* 0x000e220008000800 */
[----:B------:R-:W1:Y:S01]  /*0160*/  LDCU UR5, c[0x0][0x394] ;  /* 0x00007280ff0577ac */ /* 0x000e620008000800 */
[----:B------:R-:W2:Y:S01]  /*0170*/  LDCU.U16 UR8, c[0x0][0x392] ;  /* 0x00007240ff0877ac */ /* 0x000ea20008000400 */
[----:B------:R-:W3:Y:S01]  /*0180*/  LDCU.64 UR10, c[0x0][0x358] ;  /* 0x00006b00ff0a77ac */ /* 0x000ee20008000a00 */
[----:B------:R-:W4:Y:S01]  /*0190*/  LDCU.64 UR12, c[0x0][0x380] ;  /* 0x00007000ff0c77ac */ /* 0x000f220008000a00 */
[----:B0-----:R-:W-:Y:S01]  /*01a0*/  ULOP3.LUT UR4, UR4, 0xffff, URZ, 0xc0, !UPT ;  /* 0x0000ffff04047892 */ /* 0x001fe2000f8ec0ff */
[----:B------:R-:W0:Y:S05]  /*01b0*/  LDCU.64 UR14, c[0x0][0x388] ;  /* 0x00007100ff0e77ac */ /* 0x000e2a0008000a00 */
[----:B------:R-:W-:Y:S01]  /*01c0*/  IMAD.U32 R16, RZ, RZ, UR4 ;  /* 0x00000004ff107e24 */ /* 0x000fe2000f8e00ff */
[----:B-1234-:R-:W-:-:S12]  /*01d0*/  ULOP3.LUT UR5, UR5, 0xffff, URZ, 0xc0, !UPT ;  /* 0x0000ffff05057892 */ /* 0x01efd8000f8ec0ff */
.L_x_4:
[----:B-1----:R-:W1:Y:S01]  /*01e0*/  LDCU.U16 UR4, c[0x0][0x398] ;  /* 0x00007300ff0477ac */ /* 0x002e620008000400 */
[----:B--2---:R-:W2:Y:S01]  /*01f0*/  I2F.U32.RP R6, UR7 ;  /* 0x0000000700067d06 */ /* 0x004ea20008209000 */
[----:B------:R-:W-:Y:S01]  /*0200*/  ISETP.NE.U32.AND P2, PT, R22, RZ, PT ;  /* 0x000000ff1600720c */ /* 0x000fe20003f45070 */
[----:B------:R-:W-:Y:S01]  /*0210*/  IMAD.MOV R9, RZ, RZ, -R20 ;  /* 0x000000ffff097224 */ /* 0x000fe200078e0a14 */
[----:B---3--:R-:W3:Y:S05]  /*0220*/  LDCU.U16 UR6, c[0x0][0x3a4] ;  /* 0x00007480ff0677ac */ /* 0x008eea0008000400 */
[----:B--2---:R-:W-:Y:S08]  /*0230*/  MUFU.RCP R6, R6 ;  /* 0x0000000600067308 */ /* 0x004ff00000001000 */
[----:B-1--4-:R-:W1:Y:S01]  /*0240*/  I2F.U16.RP R4, UR4 ;  /* 0x0000000400047d06 */ /* 0x012e620008109000 */
[----:B------:R-:W2:Y:S07]  /*0250*/  LDCU.U16 UR4, c[0x0][0x3a2] ;  /* 0x00007440ff0477ac */ /* 0x000eae0008000400 */
[----:B-1----:R-:W1:Y:S01]  /*0260*/  MUFU.RCP R4, R4 ;  /* 0x0000000400047308 */ /* 0x002e620000001000 */
[----:B--2---:R-:W-:Y:S01]  /*0270*/  UPRMT UR4, UR4, 0x9910, URZ ;  /* 0x0000991004047896 */ /* 0x004fe200080000ff */
[----:B-1----:R-:W-:-:S06]  /*0280*/  VIADD R2, R4, 0xffffffe ;  /* 0x0ffffffe04027836 */ /* 0x002fcc0000000000 */
[----:B------:R-:W1:Y:S08]  /*0290*/  I2F.U32.RP R4, R20 ;  /* 0x0000001400047306 */ /* 0x000e700000209000 */
[----:B------:R2:W4:Y:S08]  /*02a0*/  F2I.FTZ.U32.TRUNC.NTZ R3, R2 ;  /* 0x0000000200037305 */ /* 0x000530000021f000 */
[----:B-1----:R-:W1:Y:S01]  /*02b0*/  MUFU.RCP R4, R4 ;  /* 0x0000000400047308 */ /* 0x002e620000001000 */
[----:B--2---:R-:W-:-:S02]  /*02c0*/  IMAD.MOV.U32 R2, RZ, RZ, RZ ;  /* 0x000000ffff027224 */ /* 0x004fc400078e00ff */
[----:B----4-:R-:W-:-:S04]  /*02d0*/  IMAD.MOV R5, RZ, RZ, -R3 ;  /* 0x000000ffff057224 */ /* 0x010fc800078e0a03 */
[----:B------:R-:W-:-:S04]  /*02e0*/  IMAD R5, R5, R22, RZ ;  /* 0x0000001605057224 */ /* 0x000fc800078e02ff */
[----:B------:R-:W-:Y:S01]  /*02f0*/  IMAD.HI.U32 R0, R3, R5, R2 ;  /* 0x0000000503007227 */ /* 0x000fe200078e0002 */
[----:B-1----:R-:W-:-:S03]  /*0300*/  IADD3 R2, PT, PT, R4, 0xffffffe, RZ ;  /* 0x0ffffffe04027810 */ /* 0x002fc60007ffe0ff */
[----:B------:R-:W-:Y:S02]  /*0310*/  VIADD R5, R6, 0xffffffe ;  /* 0x0ffffffe06057836 */ /* 0x000fe40000000000 */
[----:B------:R-:W-:Y:S01]  /*0320*/  IMAD.HI.U32 R0, R0, R13, RZ ;  /* 0x0000000d00007227 */ /* 0x000fe200078e00ff */
[----:B------:R-:W1:Y:S03]  /*0330*/  LDC.U16 R6, c[0x0][0x3a0] ;  /* 0x0000e800ff067b82 */ /* 0x000e660000000400 */
[----:B------:R-:W2:Y:S01]  /*0340*/  F2I.FTZ.U32.TRUNC.NTZ R5, R5 ;  /* 0x0000000500057305 */ /* 0x000ea2000021f000 */
[----:B------:R-:W-:Y:S01]  /*0350*/  IADD3 R3, PT, PT, -R0, RZ, RZ ;  /* 0x000000ff00037210 */ /* 0x000fe20007ffe1ff */
[----:B------:R-:W-:-:S04]  /*0360*/  IMAD.MOV.U32 R4, RZ, RZ, RZ ;  /* 0x000000ffff047224 */ /* 0x000fc800078e00ff */
[----:B------:R-:W-:-:S05]  /*0370*/  IMAD R3, R22, R3, R13 ;  /* 0x0000000316037224 */ /* 0x000fca00078e020d */
[----:B------:R-:W-:Y:S01]  /*0380*/  ISETP.GE.U32.AND P0, PT, R3, R22, PT ;  /* 0x000000160300720c */ /* 0x000fe20003f06070 */
[----:B--2---:R-:W-:-:S04]  /*0390*/  IMAD.MOV R7, RZ, RZ, -R5 ;  /* 0x000000ffff077224 */ /* 0x004fc800078e0a05 */
[----:B------:R-:W-:Y:S02]  /*03a0*/  IMAD R7, R7, UR7, RZ ;  /* 0x0000000707077c24 */ /* 0x000fe4000f8e02ff */
[----:B-1----:R-:W-:Y:S02]  /*03b0*/  IMAD.MOV R6, RZ, RZ, -R6 ;  /* 0x000000ffff067224 */ /* 0x002fe400078e0a06 */
[----:B------:R-:W-:-:S04]  /*03c0*/  IMAD.HI.U32 R5, R5, R7, R4 ;  /* 0x0000000705057227 */ /* 0x000fc800078e0004 */
[----:B------:R-:W-:Y:S02]  /*03d0*/  @P0 IMAD.IADD R3, R3, 0x1, -R22 ;  /* 0x0000000103030824 */ /* 0x000fe400078e0a16 */
[----:B------:R-:W-:-:S03]  /*03e0*/  @P0 VIADD R0, R0, 0x1 ;  /* 0x0000000100000836 */ /* 0x000fc60000000000 */
[----:B------:R-:W-:Y:S02]  /*03f0*/  ISETP.GE.U32.AND P1, PT, R3, R22, PT ;  /* 0x000000160300720c */ /* 0x000fe40003f26070 */
[----:B------:R1:W2:Y:S02]  /*0400*/  F2I.FTZ.U32.TRUNC.NTZ R3, R2 ;  /* 0x0000000200037305 */ /* 0x0002a4000021f000 */
[----:B-1----:R-:W-:-:S09]  /*0410*/  HFMA2 R2, -RZ, RZ, 0, 0 ;  /* 0x00000000ff027431 */ /* 0x002fd200000001ff */
[----:B------:R-:W-:Y:S01]  /*0420*/  @P1 VIADD R0, R0, 0x1 ;  /* 0x0000000100001836 */ /* 0x000fe20000000000 */
[----:B------:R-:W-:Y:S02]  /*0430*/  @!P2 LOP3.LUT R0, RZ, R22, RZ, 0x33, !PT ;  /* 0x00000016ff00a212 */ /* 0x000fe400078e33ff */
[----:B------:R-:W-:-:S03]  /*0440*/  ISETP.NE.U32.AND P2, PT, RZ, UR7, PT ;  /* 0x00000007ff007c0c */ /* 0x000fc6000bf45070 */
[----:B------:R-:W-:-:S04]  /*0450*/  IMAD.HI.U32 R5, R5, R0, RZ ;  /* 0x0000000005057227 */ /* 0x000fc800078e00ff */
[----:B------:R-:W-:Y:S02]  /*0460*/  IMAD.MOV R7, RZ, RZ, -R5 ;  /* 0x000000ffff077224 */ /* 0x000fe400078e0a05 */
[----:B--2---:R-:W-:Y:S02]  /*0470*/  IMAD R5, R9, R3, RZ ;  /* 0x0000000309057224 */ /* 0x004fe400078e02ff */
[----:B------:R-:W-:Y:S01]  /*0480*/  IMAD R4, R7, UR7, R0 ;  /* 0x0000000707047c24 */ /* 0x000fe2000f8e0200 */
[----:B------:R-:W-:Y:S01]  /*0490*/  PRMT R7, R6, 0x7710, RZ ;  /* 0x0000771006077816 */ /* 0x000fe200000000ff */
[----:B------:R-:W-:Y:S02]  /*04a0*/  IMAD.HI.U32 R2, R3, R5, R2 ;  /* 0x0000000503027227 */ /* 0x000fe400078e0002 */
[----:B------:R-:W1:Y:S01]  /*04b0*/  LDC.U16 R5, c[0x0][0x39e] ;  /* 0x0000e780ff057b82 */ /* 0x000e620000000400 */
[----:B------:R-:W-:Y:S01]  /*04c0*/  ISETP.GE.U32.AND P0, PT, R4, UR7, PT ;  /* 0x0000000704007c0c */ /* 0x000fe2000bf06070 */
[----:B------:R-:W-:-:S02]  /*04d0*/  IMAD.MOV R0, RZ, RZ, -R0 ;  /* 0x000000ffff007224 */ /* 0x000fc400078e0a00 */
[----:B------:R-:W-:-:S04]  /*04e0*/  IMAD.HI.U32 R2, R2, R13, RZ ;  /* 0x0000000d02027227 */ /* 0x000fc800078e00ff */
[----:B------:R-:W-:Y:S02]  /*04f0*/  IMAD.MOV R3, RZ, RZ, -R2 ;  /* 0x000000ffff037224 */ /* 0x000fe400078e0a02 */
[--C-:B------:R-:W-:Y:S02]  /*0500*/  IMAD R0, R22, R0, R13.reuse ;  /* 0x0000000016007224 */ /* 0x100fe400078e020d */
[----:B------:R-:W-:Y:S02]  /*0510*/  IMAD R3, R20, R3, R13 ;  /* 0x0000000314037224 */ /* 0x000fe400078e020d */
[----:B------:R-:W-:Y:S02]  /*0520*/  @P0 VIADD R4, R4, -UR7 ;  /* 0x8000000704040c36 */ /* 0x000fe40008000000 */
[----:B------:R-:W-:Y:S01]  /*0530*/  IMAD.MOV.U32 R9, RZ, RZ, RZ ;  /* 0x000000ffff097224 */ /* 0x000fe200078e00ff */
[----:B------:R-:W-:Y:S02]  /*0540*/  ISETP.GE.U32.AND P0, PT, R3, R20, PT ;  /* 0x000000140300720c */ /* 0x000fe40003f06070 */
[----:B------:R-:W-:-:S02]  /*0550*/  ISETP.GE.U32.AND P1, PT, R4, UR7, PT ;  /* 0x0000000704007c0c */ /* 0x000fc4000bf26070 */
[----:B-1----:R-:W-:-:S09]  /*0560*/  IADD3 R5, PT, PT, RZ, -R5, RZ ;  /* 0x80000005ff057210 */ /* 0x002fd20007ffe0ff */
[----:B------:R-:W-:Y:S02]  /*0570*/  @P0 IMAD.IADD R3, R3, 0x1, -R20 ;  /* 0x0000000103030824 */ /* 0x000fe400078e0a14 */
[----:B------:R-:W-:Y:S01]  /*0580*/  @P1 VIADD R4, R4, -UR7 ;  /* 0x8000000704041c36 */ /* 0x000fe20008000000 */
[----:B------:R-:W-:Y:S01]  /*0590*/  @!P2 LOP3.LUT R4, RZ, UR7, RZ, 0x33, !PT ;  /* 0x00000007ff04ac12 */ /* 0x000fe2000f8e33ff */
[----:B------:R-:W-:Y:S01]  /*05a0*/  @P0 VIADD R2, R2, 0x1 ;  /* 0x0000000102020836 */ /* 0x000fe20000000000 */
[----:B------:R-:W-:Y:S02]  /*05b0*/  ISETP.GE.U32.AND P1, PT, R3, R20, PT ;  /* 0x000000140300720c */ /* 0x000fe40003f26070 */
[----:B------:R-:W-:Y:S02]  /*05c0*/  ISETP.NE.U32.AND P2, PT, R20, RZ, PT ;  /* 0x000000ff1400720c */ /* 0x000fe40003f45070 */
[----:B------:R-:W-:Y:S02]  /*05d0*/  PRMT R3, R4, 0x9910, RZ ;  /* 0x0000991004037816 */ /* 0x000fe400000000ff */
[----:B------:R-:W-:Y:S01]  /*05e0*/  PRMT R4, R5, 0x7710, RZ ;  /* 0x0000771005047816 */ /* 0x000fe200000000ff */
[----:B------:R-:W-:-:S04]  /*05f0*/  IMAD R5, R16, R15, -0x1 ;  /* 0xffffffff10057424 */ /* 0x000fc800078e020f */
[----:B------:R-:W-:Y:S01]  /*0600*/  IMAD R3, R3, UR4, R4 ;  /* 0x0000000403037c24 */ /* 0x000fe2000f8e0204 */
[----:B------:R-:W-:Y:S01]  /*0610*/  PRMT R4, R0, 0x9910, RZ ;  /* 0x0000991000047816 */ /* 0x000fe200000000ff */
[----:B------:R-:W-:Y:S01]  /*0620*/  @P1 VIADD R2, R2, 0x1 ;  /* 0x0000000102021836 */ /* 0x000fe20000000000 */
[----:B---3--:R-:W-:Y:S01]  /*0630*/  UPRMT UR4, UR6, 0x9910, URZ ;  /* 0x0000991006047896 */ /* 0x008fe200080000ff */
[----:B------:R-:W-:Y:S01]  /*0640*/  @!P2 LOP3.LUT R2, RZ, R20, RZ, 0x33, !PT ;  /* 0x00000014ff02a212 */ /* 0x000fe200078e33ff */
[----:B------:R-:W-:Y:S01]  /*0650*/  IMAD R0, R20, R5, RZ ;  /* 0x0000000514007224 */ /* 0x000fe200078e02ff */
[----:B------:R-:W-:Y:S02]  /*0660*/  PRMT R14, R3, 0x9910, RZ ;  /* 0x00009910030e7816 */ /* 0x000fe400000000ff */
[----:B------:R-:W-:Y:S01]  /*0670*/  LOP3.LUT R3, R2, 0xffff, RZ, 0xc0, !PT ;  /* 0x0000ffff02037812 */ /* 0x000fe200078ec0ff */
[----:B------:R-:W-:-:S04]  /*0680*/  IMAD R2, R4, UR4, R7 ;  /* 0x0000000404027c24 */ /* 0x000fc8000f8e0207 */
[C---:B------:R-:W-:Y:S01]  /*0690*/  IMAD R0, R3.reuse, R0, RZ ;  /* 0x0000000003007224 */ /* 0x040fe200078e02ff */
[----:B------:R-:W-:Y:S01]  /*06a0*/  PRMT R10, R2, 0x9910, RZ ;  /* 0x00009910020a7816 */ /* 0x000fe200000000ff */
[----:B------:R-:W-:-:S03]  /*06b0*/  IMAD R3, R3, UR8, R14 ;  /* 0x0000000803037c24 */ /* 0x000fc6000f8e020e */
[-C--:B------:R-:W-:Y:S01]  /*06c0*/  IADD3 R12, P0, PT, R0, R13.reuse, RZ ;  /* 0x0000000d000c7210 */ /* 0x080fe20007f1e0ff */
[----:B------:R-:W-:Y:S01]  /*06d0*/  IMAD R3, R3, UR5, RZ ;  /* 0x0000000503037c24 */ /* 0x000fe2000f8e02ff */
[----:B------:R-:W-:Y:S02]  /*06e0*/  IADD3 R13, PT, PT, R24, R13, RZ ;  /* 0x0000000d180d7210 */ /* 0x000fe40007ffe0ff */
[----:B------:R-:W-:Y:S01]  /*06f0*/  SHF.R.S32.HI R8, RZ, 0x1f, R10 ;  /* 0x0000001fff087819 */ /* 0x000fe2000001140a */
[----:B------:R-:W-:Y:S01]  /*0700*/  IMAD.X R26, RZ, RZ, RZ, P0 ;  /* 0x000000ffff1a7224 */ /* 0x000fe200000e06ff */
[----:B------:R-:W-:Y:S02]  /*0710*/  IADD3 R11, P2, PT, R3, R10, RZ ;  /* 0x0000000a030b7210 */ /* 0x000fe40007f5e0ff */
[----:B------:R-:W-:Y:S02]  /*0720*/  ISETP.GE.U32.AND P1, PT, R13, R18, PT ;  /* 0x000000120d00720c */ /* 0x000fe40003f26070 */
[----:B------:R-:W-:-:S11]  /*0730*/  LEA.HI.X.SX32 R8, R3, R8, 0x1, P2 ;  /* 0x0000000803087211 */ /* 0x000fd600010f0eff */
.L_x_3:
[----:B-1----:R-:W1:Y:S01]  /*0740*/  LDCU UR4, c[0x0][0x39c] ;  /* 0x00007380ff0477ac */ /* 0x002e620008000800 */
[----:B------:R-:W-:Y:S01]  /*0750*/  IMAD.IADD R30, R14, 0x1, R9 ;  /* 0x000000010e1e7824 */ /* 0x000fe200078e0209 */
[----:B---34-:R-:W-:Y:S01]  /*0760*/  MOV R17, RZ ;  /* 0x000000ff00117202 */ /* 0x018fe20000000f00 */
[----:B------:R-:W-:Y:S01]  /*0770*/  IMAD R0, R9, UR5, RZ ;  /* 0x0000000509007c24 */ /* 0x000fe2000f8e02ff */
[----:B-1----:R-:W-:-:S06]  /*0780*/  ULOP3.LUT UR4, UR4, 0xffff, URZ, 0xc0, !UPT ;  /* 0x0000ffff04047892 */ /* 0x002fcc000f8ec0ff */
[----:B------:R-:W-:-:S05]  /*0790*/  IMAD.U32 R16, RZ, RZ, UR4 ;  /* 0x00000004ff107e24 */ /* 0x000fca000f8e00ff */
[----:B------:R-:W-:-:S13]  /*07a0*/  ISETP.GE.U32.AND P0, PT, R16, 0x4, PT ;  /* 0x000000041000780c */ /* 0x000fda0003f06070 */
[----:B--2---:R-:W-:Y:S05]  /*07b0*/  @!P0 BRA `(.L_x_0) ;  /* 0x0000000000f88947 */ /* 0x004fea0003800000 */
[C---:B------:R-:W-:Y:S01]  /*07c0*/  IMAD R21, R16.reuse, R9, RZ ;  /* 0x0000000910157224 */ /* 0x040fe200078e02ff */
[C---:B------:R-:W-:Y:S01]  /*07d0*/  LOP3.LUT R17, R16.reuse, 0xfffc, RZ, 0xc0, !PT ;  /* 0x0000fffc10117812 */ /* 0x040fe200078ec0ff */
[----:B------:R-:W-:Y:S01]  /*07e0*/  IMAD R2, R16, R22, RZ ;  /* 0x0000001610027224 */ /* 0x000fe200078e02ff */
[----:B------:R-:W-:Y:S01]  /*07f0*/  ISETP.GE.U32.AND P0, PT, R30, UR8, PT ;  /* 0x000000081e007c0c */ /* 0x000fe2000bf06070 */
[C---:B------:R-:W-:Y:S02]  /*0800*/  VIADD R25, R21.reuse, 0x2 ;  /* 0x0000000215197836 */ /* 0x040fe40000000000 */
[----:B------:R-:W-:Y:S02]  /*0810*/  VIADD R27, R21, 0x3 ;  /* 0x00000003151b7836 */ /* 0x000fe40000000000 */
[----:B------:R-:W-:Y:S02]  /*0820*/  IMAD R2, R2, UR7, RZ ;  /* 0x0000000702027c24 */ /* 0x000fe4000f8e02ff */
[----:B------:R-:W-:-:S02]  /*0830*/  IMAD.MOV.U32 R19, RZ, RZ, RZ ;  /* 0x000000ffff137224 */ /* 0x000fc400078e00ff */
[C---:B------:R-:W-:Y:S02]  /*0840*/  IMAD R21, R20.reuse, R21, R20 ;  /* 0x0000001514157224 */ /* 0x040fe400078e0214 */
[----:B------:R-:W-:Y:S02]  /*0850*/  IMAD.MOV R23, RZ, RZ, -R17 ;  /* 0x000000ffff177224 */ /* 0x000fe400078e0a11 */
[C---:B------:R-:W-:Y:S02]  /*0860*/  IMAD R25, R20.reuse, R25, RZ ;  /* 0x0000001914197224 */ /* 0x040fe400078e02ff */
[----:B------:R-:W-:Y:S02]  /*0870*/  IMAD R27, R20, R27, RZ ;  /* 0x0000001b141b7224 */ /* 0x000fe400078e02ff */
[----:B------:R-:W-:-:S07]  /*0880*/  IMAD R29, R2, R9, RZ ;  /* 0x00000009021d7224 */ /* 0x000fce00078e02ff */
.L_x_1:
[----:B------:R-:W-:Y:S01]  /*0890*/  IADD3 R2, PT, PT, R0, R19, RZ ;  /* 0x0000001300027210 */ /* 0x000fe20007ffe0ff */
[----:B------:R-:W-:Y:S02]  /*08a0*/  IMAD.IADD R28, R10, 0x1, R19 ;  /* 0x000000010a1c7824 */ /* 0x000fe400078e0213 */
[----:B--2---:R-:W-:Y:S01]  /*08b0*/  IMAD.MOV.U32 R31, RZ, RZ, RZ ;  /* 0x000000ffff1f7224 */ /* 0x004fe200078e00ff */
[----:B------:R-:W-:Y:S02]  /*08c0*/  IADD3 R3, P3, PT, R2, R11, RZ ;  /* 0x0000000b02037210 */ /* 0x000fe40007f7e0ff */
[----:B------:R-:W-:-:S03]  /*08d0*/  ISETP.GE.U32.OR P2, PT, R28, UR5, P0 ;  /* 0x000000051c007c0c */ /* 0x000fc60008746470 */
[----:B------:R-:W-:Y:S01]  /*08e0*/  IMAD.X R4, RZ, RZ, R8, P3 ;  /* 0x000000ffff047224 */ /* 0x000fe200018e0608 */
[----:B------:R-:W-:-:S04]  /*08f0*/  LEA R2, P3, R3, UR12, 0x2 ;  /* 0x0000000c03027c11 */ /* 0x000fc8000f8610ff */
[----:B------:R-:W-:-:S05]  /*0900*/  LEA.HI.X R3, R3, UR13, R4, 0x2, P3 ;  /* 0x0000000d03037c11 */ /* 0x000fca00098f1404 */
[----:B------:R-:W2:Y:S01]  /*0910*/  @!P2 LDG.E R31, desc[UR10][R2.64] ;  /* 0x0000000a021fa981 */ /* 0x000ea2000c1e1900 */
[----:B------:R-:W-:Y:S01]  /*0920*/  VIADD R4, R28, 0x1 ;  /* 0x000000011c047836 */ /* 0x000fe20000000000 */
[----:B------:R-:W-:Y:S01]  /*0930*/  IADD3 R5, P3, PT, R29, R12, RZ ;  /* 0x0000000c1d057210 */ /* 0x000fe20007f7e0ff */
[----:B------:R-:W-:-:S03]  /*0940*/  IMAD.MOV.U32 R33, RZ, RZ, RZ ;  /* 0x000000ffff217224 */ /* 0x000fc600078e00ff */
[----:B------:R-:W-:Y:S02]  /*0950*/  ISETP.GE.U32.OR P2, PT, R4, UR5, P0 ;  /* 0x0000000504007c0c */ /* 0x000fe40008746470 */
[----:B------:R-:W-:Y:S02]  /*0960*/  IADD3.X R6, PT, PT, RZ, R26, RZ, P3, !PT ;  /* 0x0000001aff067210 */ /* 0x000fe40001ffe4ff */
[----:B0-----:R-:W-:-:S04]  /*0970*/  LEA R4, P3, R5, UR14, 0x2 ;  /* 0x0000000e05047c11 */ /* 0x001fc8000f8610ff */
[----:B------:R-:W-:Y:S01]  /*0980*/  LEA.HI.X R5, R5, UR15, R6, 0x2, P3 ;  /* 0x0000000f05057c11 */ /* 0x000fe200098f1406 */
[----:B------:R-:W-:-:S04]  /*0990*/  VIADD R6, R28, 0x2 ;  /* 0x000000021c067836 */ /* 0x000fc80000000000 */
[----:B--2---:R0:W-:Y:S04]  /*09a0*/  STG.E desc[UR10][R4.64], R31 ;  /* 0x0000001f04007986 */ /* 0x0041e8000c10190a */
[----:B------:R-:W2:Y:S01]  /*09b0*/  @!P2 LDG.E R33, desc[UR10][R2.64+0x4] ;  /* 0x0000040a0221a981 */ /* 0x000ea2000c1e1900 */
[----:B------:R-:W-:Y:S01]  /*09c0*/  IADD3 R7, P3, PT, R21, R12, RZ ;  /* 0x0000000c15077210 */ /* 0x000fe20007f7e0ff */
[----:B------:R-:W-:Y:S01]  /*09d0*/  IMAD.MOV.U32 R35, RZ, RZ, RZ ;  /* 0x000000ffff237224 */ /* 0x000fe200078e00ff */
[----:B------:R-:W-:-:S03]  /*09e0*/  ISETP.GE.U32.OR P2, PT, R6, UR5, P0 ;  /* 0x0000000506007c0c */ /* 0x000fc60008746470 */
[----:B------:R-:W-:Y:S01]  /*09f0*/  IMAD.X R32, RZ, RZ, R26, P3 ;  /* 0x000000ffff207224 */ /* 0x000fe200018e061a */
[----:B------:R-:W-:-:S04]  /*0a00*/  LEA R6, P3, R7, UR14, 0x2 ;  /* 0x0000000e07067c11 */ /* 0x000fc8000f8610ff */
[----:B------:R-:W-:Y:S02]  /*0a10*/  LEA.HI.X R7, R7, UR15, R32, 0x2, P3 ;  /* 0x0000000f07077c11 */ /* 0x000fe400098f1420 */
[----:B------:R-:W-:-:S03]  /*0a20*/  IADD3 R28, PT, PT, R28, 0x3, RZ ;  /* 0x000000031c1c7810 */ /* 0x000fc60007ffe0ff */
[----:B--2---:R1:W-:Y:S04]  /*0a30*/  STG.E desc[UR10][R6.64], R33 ;  /* 0x0000002106007986 */ /* 0x0043e8000c10190a */
[----:B------:R-:W2:Y:S01]  /*0a40*/  @!P2 LDG.E R35, desc[UR10][R2.64+0x8] ;  /* 0x0000080a0223a981 */ /* 0x000ea2000c1e1900 */
[----:B0-----:R-:W-:Y:S01]  /*0a50*/  IADD3 R5, P3, PT, R25, R12, RZ ;  /* 0x0000000c19057210 */ /* 0x001fe20007f7e0ff */
[----:B------:R-:W-:Y:S01]  /*0a60*/  IMAD.MOV.U32 R31, RZ, RZ, RZ ;  /* 0x000000ffff1f7224 */ /* 0x000fe200078e00ff */
[----:B------:R-:W-:-:S03]  /*0a70*/  ISETP.GE.U32.OR P2, PT, R28, UR5, P0 ;  /* 0x000000051c007c0c */ /* 0x000fc60008746470 */
[----:B------:R-:W-:Y:S01]  /*0a80*/  IMAD.X R28, RZ, RZ, R26, P3 ;  /* 0x000000ffff1c7224 */ /* 0x000fe200018e061a */
[----:B------:R-:W-:-:S04]  /*0a90*/  LEA R4, P3, R5, UR14, 0x2 ;  /* 0x0000000e05047c11 */ /* 0x000fc8000f8610ff */
[----:B------:R-:W-:-:S05]  /*0aa0*/  LEA.HI.X R5, R5, UR15, R28, 0x2, P3 ;  /* 0x0000000f05057c11 */ /* 0x000fca00098f141c */
[----:B--2---:R2:W-:Y:S04]  /*0ab0*/  STG.E desc[UR10][R4.64], R35 ;  /* 0x0000002304007986 */ /* 0x0045e8000c10190a */
[----:B------:R-:W3:Y:S01]  /*0ac0*/  @!P2 LDG.E R31, desc[UR10][R2.64+0xc] ;  /* 0x00000c0a021fa981 */ /* 0x000ee2000c1e1900 */
[----:B-1----:R-:W-:Y:S01]  /*0ad0*/  IADD3 R7, P2, PT, R27, R12, RZ ;  /* 0x0000000c1b077210 */ /* 0x002fe20007f5e0ff */
[----:B------:R-:W-:Y:S01]  /*0ae0*/  VIADD R23, R23, 0x4 ;  /* 0x0000000417177836 */ /* 0x000fe20000000000 */
[----:B------:R-:W-:Y:S01]  /*0af0*/  IADD3 R19, PT, PT, R19, 0x4, RZ ;  /* 0x0000000413137810 */ /* 0x000fe20007ffe0ff */
[C---:B------:R-:W-:Y:S01]  /*0b00*/  IMAD R25, R20.reuse, 0x4, R25 ;  /* 0x0000000414197824 */ /* 0x040fe200078e0219 */
[C---:B------:R-:W-:Y:S01]  /*0b10*/  LEA R29, R20.reuse, R29, 0x2 ;  /* 0x0000001d141d7211 */ /* 0x040fe200078e10ff */
[----:B------:R-:W-:Y:S01]  /*0b20*/  IMAD.X R28, RZ, RZ, R26, P2 ;  /* 0x000000ffff1c7224 */ /* 0x000fe200010e061a */
[----:B------:R-:W-:Y:S01]  /*0b30*/  LEA R6, P2, R7, UR14, 0x2 ;  /* 0x0000000e07067c11 */ /* 0x000fe2000f8410ff */
[----:B------:R-:W-:-:S02]  /*0b40*/  IMAD R27, R20, 0x4, R27 ;  /* 0x00000004141b7824 */ /* 0x000fc400078e021b */
[----:B------:R-:W-:Y:S01]  /*0b50*/  IMAD R21, R20, 0x4, R21 ;  /* 0x0000000414157824 */ /* 0x000fe200078e0215 */
[----:B------:R-:W-:Y:S02]  /*0b60*/  LEA.HI.X R7, R7, UR15, R28, 0x2, P2 ;  /* 0x0000000f07077c11 */ /* 0x000fe400090f141c */
[----:B------:R-:W-:-:S03]  /*0b70*/  ISETP.NE.AND P2, PT, R23, RZ, PT ;  /* 0x000000ff1700720c */ /* 0x000fc60003f45270 */
[----:B---3--:R2:W-:Y:S10]  /*0b80*/  STG.E desc[UR10][R6.64], R31 ;  /* 0x0000001f06007986 */ /* 0x0085f4000c10190a */
[----:B------:R-:W-:Y:S05]  /*0b90*/  @P2 BRA `(.L_x_1) ;  /* 0xfffffffc003c2947 */ /* 0x000fea000383ffff */
.L_x_0:
[----:B------:R-:W-:-:S13]  /*0ba0*/  LOP3.LUT P0, R21, R16, 0x3, RZ, 0xc0, !PT ;  /* 0x0000000310157812 */ /* 0x000fda000780c0ff */
[----:B------:R-:W-:Y:S05]  /*0bb0*/  @!P0 BRA `(.L_x_2) ;  /* 0x0000000000c48947 */ /* 0x000fea0003800000 */
[----:B--2---:R-:W-:Y:S01]  /*0bc0*/  IMAD.IADD R6, R10, 0x1, R17 ;  /* 0x000000010a067824 */ /* 0x004fe200078e0211 */
[----:B------:R-:W-:Y:S01]  /*0bd0*/  ISETP.GE.U32.AND P0, PT, R30, UR8, PT ;  /* 0x000000081e007c0c */ /* 0x000fe2000bf06070 */
[----:B------:R-:W-:Y:S01]  /*0be0*/  HFMA2 R19, -RZ, RZ, 0, 0 ;  /* 0x00000000ff137431 */ /* 0x000fe200000001ff */
[----:B------:R-:W1:Y:S02]  /*0bf0*/  LDCU.64 UR16, c[0x0][0x388] ;  /* 0x00007100ff1077ac */ /* 0x000e640008000a00 */
[----:B------:R-:W-:-:S13]  /*0c00*/  ISETP.GE.U32.OR P2, PT, R6, UR5, P0 ;  /* 0x0000000506007c0c */ /* 0x000fda0008746470 */
[----:B------:R-:W2:Y:S01]  /*0c10*/  @!P2 LDC.64 R2, c[0x0][0x380] ;  /* 0x0000e000ff02ab82 */ /* 0x000ea20000000a00 */
[----:B------:R-:W-:-:S05]  /*0c20*/  @!P2 IMAD.IADD R4, R0, 0x1, R17 ;  /* 0x000000010004a824 */ /* 0x000fca00078e0211 */
[----:B------:R-:W-:-:S05]  /*0c30*/  @!P2 IADD3 R4, P3, PT, R4, R11, RZ ;  /* 0x0000000b0404a210 */ /* 0x000fca0007f7e0ff */
[----:B------:R-:W-:Y:S01]  /*0c40*/  @!P2 IMAD.X R5, RZ, RZ, R8, P3 ;  /* 0x000000ffff05a224 */ /* 0x000fe200018e0608 */
[----:B--2---:R-:W-:-:S04]  /*0c50*/  @!P2 LEA R2, P3, R4, R2, 0x2 ;  /* 0x000000020402a211 */ /* 0x004fc800078610ff */
[----:B------:R-:W-:-:S05]  /*0c60*/  @!P2 LEA.HI.X R3, R4, R3, R5, 0x2, P3 ;  /* 0x000000030403a211 */ /* 0x000fca00018f1405 */
[----:B------:R-:W2:Y:S01]  /*0c70*/  @!P2 LDG.E R19, desc[UR10][R2.64] ;  /* 0x0000000a0213a981 */ /* 0x000ea2000c1e1900 */
[----:B------:R-:W-:-:S04]  /*0c80*/  IMAD R7, R16, R9, R17 ;  /* 0x0000000910077224 */ /* 0x000fc800078e0211 */
[----:B------:R-:W-:-:S05]  /*0c90*/  IMAD R23, R20, R7, RZ ;  /* 0x0000000714177224 */ /* 0x000fca00078e02ff */
[----:B------:R-:W-:-:S05]  /*0ca0*/  IADD3 R5, P2, PT, R23, R12, RZ ;  /* 0x0000000c17057210 */ /* 0x000fca0007f5e0ff */
[----:B------:R-:W-:Y:S01]  /*0cb0*/  IMAD.X R28, RZ, RZ, R26, P2 ;  /* 0x000000ffff1c7224 */ /* 0x000fe200010e061a */
[----:B-1----:R-:W-:-:S04]  /*0cc0*/  LEA R4, P2, R5, UR16, 0x2 ;  /* 0x0000001005047c11 */ /* 0x002fc8000f8410ff */
[----:B------:R-:W-:Y:S02]  /*0cd0*/  LEA.HI.X R5, R5, UR17, R28, 0x2, P2 ;  /* 0x0000001105057c11 */ /* 0x000fe400090f141c */
[----:B------:R-:W-:-:S03]  /*0ce0*/  ISETP.NE.AND P2, PT, R21, 0x1, PT ;  /* 0x000000011500780c */ /* 0x000fc60003f45270 */
[----:B--2---:R1:W-:Y:S10]  /*0cf0*/  STG.E desc[UR10][R4.64], R19 ;  /* 0x0000001304007986 */ /* 0x0043f4000c10190a */
[----:B------:R-:W-:Y:S05]  /*0d00*/  @!P2 BRA `(.L_x_2) ;  /* 0x000000000070a947 */ /* 0x000fea0003800000 */
[----:B------:R-:W2:Y:S01]  /*0d10*/  LDCU.64 UR18, c[0x0][0x380] ;  /* 0x00007000ff1277ac */ /* 0x000ea20008000a00 */
[----:B------:R-:W-:Y:S01]  /*0d20*/  VIADD R2, R6, 0x1 ;  /* 0x0000000106027836 */ /* 0x000fe20000000000 */
[----:B------:R-:W-:Y:S01]  /*0d30*/  IADD3 R0, P3, P4, R11, R17, R0 ;  /* 0x000000110b007210 */ /* 0x000fe20007c7e000 */
[----:B------:R-:W-:-:S03]  /*0d40*/  IMAD.MOV.U32 R17, RZ, RZ, RZ ;  /* 0x000000ffff117224 */ /* 0x000fc600078e00ff */
[----:B------:R-:W-:Y:S02]  /*0d50*/  ISETP.GE.U32.OR P2, PT, R2, UR5, P0 ;  /* 0x0000000502007c0c */ /* 0x000fe40008746470 */
[----:B------:R-:W-:Y:S02]  /*0d60*/  IADD3.X R3, PT, PT, R8, RZ, RZ, P3, P4 ;  /* 0x000000ff08037210 */ /* 0x000fe40001fe84ff */
[----:B--2---:R-:W-:-:S04]  /*0d70*/  LEA R2, P3, R0, UR18, 0x2 ;  /* 0x0000001200027c11 */ /* 0x004fc8000f8610ff */
[----:B------:R-:W-:-:S05]  /*0d80*/  LEA.HI.X R3, R0, UR19, R3, 0x2, P3 ;  /* 0x0000001300037c11 */ /* 0x000fca00098f1403 */
[----:B------:R-:W2:Y:S01]  /*0d90*/  @!P2 LDG.E R17, desc[UR10][R2.64+0x4] ;  /* 0x0000040a0211a981 */ /* 0x000ea2000c1e1900 */
[----:B-1----:R-:W-:-:S04]  /*0da0*/  IADD3 R5, PT, PT, R20, R23, RZ ;  /* 0x0000001714057210 */ /* 0x002fc80007ffe0ff */
[----:B------:R-:W-:-:S05]  /*0db0*/  IADD3 R5, P2, PT, R5, R12, RZ ;  /* 0x0000000c05057210 */ /* 0x000fca0007f5e0ff */
[----:B------:R-:W-:Y:S01]  /*0dc0*/  IMAD.X R0, RZ, RZ, R26, P2 ;  /* 0x000000ffff007224 */ /* 0x000fe200010e061a */
[----:B------:R-:W-:-:S04]  /*0dd0*/  LEA R4, P2, R5, UR16, 0x2 ;  /* 0x0000001005047c11 */ /* 0x000fc8000f8410ff */
[----:B------:R-:W-:Y:S02]  /*0de0*/  LEA.HI.X R5, R5, UR17, R0, 0x2, P2 ;  /* 0x0000001105057c11 */ /* 0x000fe400090f1400 */
[----:B------:R-:W-:-:S03]  /*0df0*/  ISETP.NE.AND P2, PT, R21, 0x2, PT ;  /* 0x000000021500780c */ /* 0x000fc60003f45270 */
[----:B--2---:R3:W-:Y:S10]  /*0e00*/  STG.E desc[UR10][R4.64], R17 ;  /* 0x0000001104007986 */ /* 0x0047f4000c10190a */
[----:B------:R-:W-:Y:S05]  /*0e10*/  @!P2 BRA `(.L_x_2) ;  /* 0x00000000002ca947 */ /* 0x000fea0003800000 */
[----:B------:R-:W-:Y:S02]  /*0e20*/  VIADD R6, R6, 0x2 ;  /* 0x0000000206067836 */ /* 0x000fe40000000000 */
[----:B---3--:R-:W-:-:S03]  /*0e30*/  IMAD.MOV.U32 R17, RZ, RZ, RZ ;  /* 0x000000ffff117224 */ /* 0x008fc600078e00ff */
[----:B------:R-:W-:-:S13]  /*0e40*/  ISETP.GE.U32.OR P0, PT, R6, UR5, P0 ;  /* 0x0000000506007c0c */ /* 0x000fda0008706470 */
[----:B------:R-:W2:Y:S01]  /*0e50*/  @!P0 LDG.E R17, desc[UR10][R2.64+0x8] ;  /* 0x0000080a02118981 */ /* 0x000ea2000c1e1900 */
[----:B------:R-:W-:-:S05]  /*0e60*/  IADD3 R7, PT, PT, R7, 0x2, RZ ;  /* 0x0000000207077810 */ /* 0x000fca0007ffe0ff */
[----:B------:R-:W-:-:S05]  /*0e70*/  IMAD R7, R20, R7, RZ ;  /* 0x0000000714077224 */ /* 0x000fca00078e02ff */
[----:B------:R-:W-:-:S05]  /*0e80*/  IADD3 R0, P0, PT, R7, R12, RZ ;  /* 0x0000000c07007210 */ /* 0x000fca0007f1e0ff */
[----:B------:R-:W-:Y:S01]  /*0e90*/  IMAD.X R5, RZ, RZ, R26, P0 ;  /* 0x000000ffff057224 */ /* 0x000fe200000e061a */
[----:B------:R-:W-:-:S04]  /*0ea0*/  LEA R4, P0, R0, UR16, 0x2 ;  /* 0x0000001000047c11 */ /* 0x000fc8000f8010ff */
[----:B------:R-:W-:-:S05]  /*0eb0*/  LEA.HI.X R5, R0, UR17, R5, 0x2, P0 ;  /* 0x0000001100057c11 */ /* 0x000fca00080f1405 */
[----:B--2---:R4:W-:Y:S04]  /*0ec0*/  STG.E desc[UR10][R4.64], R17 ;  /* 0x0000001104007986 */ /* 0x0049e8000c10190a */
.L_x_2:
[----:B------:R-:W-:-:S05]  /*0ed0*/  VIADD R9, R9, 0x1 ;  /* 0x0000000109097836 */ /* 0x000fca0000000000 */
[----:B------:R-:W-:-:S13]  /*0ee0*/  ISETP.NE.AND P0, PT, R9, R15, PT ;  /* 0x0000000f0900720c */ /* 0x000fda0003f05270 */
[----:B------:R-:W-:Y:S05]  /*0ef0*/  @P0 BRA `(.L_x_3) ;  /* 0xfffffff800100947 */ /* 0x000fea000383ffff */
[----:B------:R-:W-:Y:S05]  /*0f00*/  @!P1 BRA `(.L_x_4) ;  /* 0xfffffff000b49947 */ /* 0x000fea000383ffff */
[----:B0-----:R-:W-:Y:S05]  /*0f10*/  EXIT ;  /* 0x000000000000794d */ /* 0x001fea0003800000 */
.L_x_5:
[----:B------:R-:W-:-:S00]  /*0f20*/  BRA `(.L_x_5) ;  /* 0xfffffffc00fc7947 */ /* 0x000fc0000383ffff */
[----:B------:R-:W-:-:S00]  /*0f30*/  NOP ;  /* 0x0000000000007918 */ /* 0x000fc00000000000 */
        /* <DEDUP_REMOVED lines=12> */
.L_x_6:


//--------------------- .nv.shared.reserved.0     --------------------------
	.section	.nv.shared.reserved.0,"aw",@nobits
	.weak		__nv_reservedSMEM_offset_0_alias
	.size		__nv_reservedSMEM_offset_0_alias, 0, 64
	.other		__nv_reservedSMEM_offset_0_alias,@"STO_CUDA_RESERVED_SHARED STV_DEFAULT"
__nv_reservedSMEM_offset_0_alias:
	.zero		0
	.zero		64


//--------------------- .nv.constant0._Z14convert_bottomPKfPftttttttsstt --------------------------
	.section	.nv.constant0._Z14convert_bottomPKfPftttttttsstt,"a",@progbits
	.sectionflags	@""
	.align	4
.nv.constant0._Z14convert_bottomPKfPftttttttsstt:
	.zero		934


//--------------------- SYMBOLS --------------------------

	.type		.nv.reservedSmem.offset0,@object
	.size		.nv.reservedSmem.offset0,0x4
